	.headerflags	@"EF_CUDA_TEXMODE_UNIFIED EF_CUDA_64BIT_ADDRESS EF_CUDA_SM86 EF_CUDA_VIRTUAL_SM(EF_CUDA_SM86)"
	.elftype	@"ET_EXEC"


//--------------------- .nv.info                  --------------------------
	.section	.nv.info,"",@"SHT_CUDA_INFO"
	.align	4


	//----- nvinfo : EIATTR_REGCOUNT
	.align		4
        /*0000*/ 	.byte	0x04, 0x2f
        /*0002*/ 	.short	(.L_1 - .L_0)
	.align		4
.L_0:
        /*0004*/ 	.word	index@(triton_)
        /*0008*/ 	.word	0x00000010


	//----- nvinfo : EIATTR_MIN_STACK_SIZE
	.align		4
.L_1:
        /*000c*/ 	.byte	0x04, 0x12
        /*000e*/ 	.short	(.L_3 - .L_2)
	.align		4
.L_2:
        /*0010*/ 	.word	index@(triton_)
        /*0014*/ 	.word	0x00000000


	//----- nvinfo : EIATTR_FRAME_SIZE
	.align		4
.L_3:
        /*0018*/ 	.byte	0x04, 0x11
        /*001a*/ 	.short	(.L_5 - .L_4)
	.align		4
.L_4:
        /*001c*/ 	.word	index@(triton_)
        /*0020*/ 	.word	0x00000000


	//----- nvinfo : EIATTR_MIN_STACK_SIZE
	.align		4
.L_5:
        /*0024*/ 	.byte	0x04, 0x12
        /*0026*/ 	.short	(.L_7 - .L_6)
	.align		4
.L_6:
        /*0028*/ 	.word	index@(triton_)
        /*002c*/ 	.word	0x00000000
.L_7:


//--------------------- .nv.info.triton_          --------------------------
	.section	.nv.info.triton_,"",@"SHT_CUDA_INFO"
	.sectionflags	@""
	.align	4


	//----- nvinfo : EIATTR_CUDA_API_VERSION
	.align		4
        /*0000*/ 	.byte	0x04, 0x37
        /*0002*/ 	.short	(.L_9 - .L_8)
.L_8:
        /*0004*/ 	.word	0x0000007c


	//----- nvinfo : EIATTR_SW2861232_WAR
	.align		4
.L_9:
        /*0008*/ 	.byte	0x01, 0x35
	.zero		2


	//----- nvinfo : EIATTR_PARAM_CBANK
	.align		4
        /*000c*/ 	.byte	0x04, 0x0a
        /*000e*/ 	.short	(.L_11 - .L_10)
	.align		4
.L_10:
        /*0010*/ 	.word	index@(.nv.constant0.triton_)
        /*0014*/ 	.short	0x0160
        /*0016*/ 	.short	0x0040


	//----- nvinfo : EIATTR_CBANK_PARAM_SIZE
	.align		4
.L_11:
        /*0018*/ 	.byte	0x03, 0x19
        /*001a*/ 	.short	0x0040


	//----- nvinfo : EIATTR_KPARAM_INFO
	.align		4
        /*001c*/ 	.byte	0x04, 0x17
        /*001e*/ 	.short	(.L_13 - .L_12)
.L_12:
        /*0020*/ 	.word	0x00000000
        /*0024*/ 	.short	0x0007
        /*0026*/ 	.short	0x0038
        /*0028*/ 	.byte	0x00, 0xf4, 0x21, 0x00


	//----- nvinfo : EIATTR_KPARAM_INFO
	.align		4
.L_13:
        /*002c*/ 	.byte	0x04, 0x17
        /*002e*/ 	.short	(.L_15 - .L_14)
.L_14:
        /*0030*/ 	.word	0x00000000
        /*0034*/ 	.short	0x0006
        /*0036*/ 	.short	0x0030
        /*0038*/ 	.byte	0x00, 0xf0, 0x11, 0x00


	//----- nvinfo : EIATTR_KPARAM_INFO
	.align		4
.L_15:
        /*003c*/ 	.byte	0x04, 0x17
        /*003e*/ 	.short	(.L_17 - .L_16)
.L_16:
        /*0040*/ 	.word	0x00000000
        /*0044*/ 	.short	0x0005
        /*0046*/ 	.short	0x0028
        /*0048*/ 	.byte	0x00, 0xf4, 0x21, 0x00


	//----- nvinfo : EIATTR_KPARAM_INFO
	.align		4
.L_17:
        /*004c*/ 	.byte	0x04, 0x17
        /*004e*/ 	.short	(.L_19 - .L_18)
.L_18:
        /*0050*/ 	.word	0x00000000
        /*0054*/ 	.short	0x0004
        /*0056*/ 	.short	0x0020
        /*0058*/ 	.byte	0x00, 0xf4, 0x21, 0x00


	//----- nvinfo : EIATTR_KPARAM_INFO
	.align		4
.L_19:
        /*005c*/ 	.byte	0x04, 0x17
        /*005e*/ 	.short	(.L_21 - .L_20)
.L_20:
        /*0060*/ 	.word	0x00000000
        /*0064*/ 	.short	0x0003
        /*0066*/ 	.short	0x0018
        /*0068*/ 	.byte	0x00, 0xf4, 0x21, 0x00


	//----- nvinfo : EIATTR_KPARAM_INFO
	.align		4
.L_21:
        /*006c*/ 	.byte	0x04, 0x17
        /*006e*/ 	.short	(.L_23 - .L_22)
.L_22:
        /*0070*/ 	.word	0x00000000
        /*0074*/ 	.short	0x0002
        /*0076*/ 	.short	0x0010
        /*0078*/ 	.byte	0x00, 0xf4, 0x21, 0x00


	//----- nvinfo : EIATTR_KPARAM_INFO
	.align		4
.L_23:
        /*007c*/ 	.byte	0x04, 0x17
        /*007e*/ 	.short	(.L_25 - .L_24)
.L_24:
        /*0080*/ 	.word	0x00000000
        /*0084*/ 	.short	0x0001
        /*0086*/ 	.short	0x0008
        /*0088*/ 	.byte	0x00, 0xf4, 0x21, 0x00


	//----- nvinfo : EIATTR_KPARAM_INFO
	.align		4
.L_25:
        /*008c*/ 	.byte	0x04, 0x17
        /*008e*/ 	.short	(.L_27 - .L_26)
.L_26:
        /*0090*/ 	.word	0x00000000
        /*0094*/ 	.short	0x0000
        /*0096*/ 	.short	0x0000
        /*0098*/ 	.byte	0x00, 0xf4, 0x21, 0x00


	//----- nvinfo : EIATTR_MAXREG_COUNT
	.align		4
.L_27:
        /*009c*/ 	.byte	0x03, 0x1b
        /*009e*/ 	.short	0x0080


	//----- nvinfo : EIATTR_EXIT_INSTR_OFFSETS
	.align		4
        /*00a0*/ 	.byte	0x04, 0x1c
        /*00a2*/ 	.short	(.L_29 - .L_28)


	//   ....[0]....
.L_28:
        /*00a4*/ 	.word	0x00000450


	//----- nvinfo : EIATTR_REQNTID
	.align		4
.L_29:
        /*00a8*/ 	.byte	0x04, 0x10
        /*00aa*/ 	.short	(.L_31 - .L_30)
.L_30:
        /*00ac*/ 	.word	0x00000200
        /*00b0*/ 	.word	0x00000001
        /*00b4*/ 	.word	0x00000001
.L_31:


//--------------------- .nv.callgraph             --------------------------
	.section	.nv.callgraph,"",@"SHT_CUDA_CALLGRAPH"
	.align	4
	.sectionentsize	8
	.align		4
        /*0000*/ 	.word	0x00000000
	.align		4
        /*0004*/ 	.word	0xffffffff
	.align		4
        /*0008*/ 	.word	0x00000000
	.align		4
        /*000c*/ 	.word	0xfffffffe
	.align		4
        /*0010*/ 	.word	0x00000000
	.align		4
        /*0014*/ 	.word	0xfffffffd
	.align		4
        /*0018*/ 	.word	0x00000000
	.align		4
        /*001c*/ 	.word	0xfffffffc


//--------------------- .nv.rel.action            --------------------------
	.section	.nv.rel.action,"",@"SHT_CUDA_RELOCINFO"
	.align	8
	.sectionentsize	8
        /*0000*/ 	.byte	0x73, 0x00, 0x00, 0x00, 0x00, 0x00, 0x00, 0x00, 0x00, 0x00, 0x00, 0x11, 0x25, 0x00, 0x05, 0x36


//--------------------- .nv.constant0.triton_     --------------------------
	.section	.nv.constant0.triton_,"a",@progbits
	.sectionflags	@""
	.align	4
.nv.constant0.triton_:
	.zero		416


//--------------------- .text.triton_             --------------------------
	.section	.text.triton_,"ax",@progbits
	.sectioninfo	@"SHI_REGISTERS=16"
	.align	128
        .global         triton_
        .type           triton_,@function
        .size           triton_,(.L_x_1 - triton_)
        .other          triton_,@"STO_CUDA_ENTRY STV_DEFAULT"
triton_:
.text.triton_:
[----:B------:R-:W-:Y:S02]  /*0000*/  IMAD.MOV.U32 R1, RZ, RZ, c[0x0][0x28] ;  /* 0x00000a00ff017624 */ /* 0x000fe400078e00ff */
[----:B------:R-:W0:Y:S01]  /*0010*/  S2R R0, SR_TID.X ;  /* 0x0000000000007919 */ /* 0x000e220000002100 */
[----:B------:R-:W-:-:S03]  /*0020*/  ULDC.64 UR4, c[0x0][0x118] ;  /* 0x0000460000047ab9 */ /* 0x000fc60000000a00 */
[----:B------:R-:W1:Y:S01]  /*0030*/  S2R R5, SR_CTAID.X ;  /* 0x0000000000057919 */ /* 0x000e620000002500 */
[----:B0-----:R-:W-:-:S05]  /*0040*/  IMAD.SHL.U32 R0, R0, 0x2, RZ ;  /* 0x0000000200007824 */ /* 0x001fca00078e00ff */
[----:B------:R-:W-:-:S05]  /*0050*/  LOP3.LUT R0, R0, 0x3fe, RZ, 0xc0, !PT ;  /* 0x000003fe00007812 */ /* 0x000fca00078ec0ff */
[----:B-1----:R-:W-:Y:S02]  /*0060*/  IMAD R5, R5, 0x400, R0 ;  /* 0x0000040005057824 */ /* 0x002fe400078e0200 */
[----:B------:R-:W-:Y:S02]  /*0070*/  IMAD.MOV.U32 R0, RZ, RZ, 0x2 ;  /* 0x00000002ff007424 */ /* 0x000fe400078e00ff */
[----:B------:R-:W-:-:S05]  /*0080*/  IMAD.HI R2, R5, 0x2aaaaaab, RZ ;  /* 0x2aaaaaab05027827 */ /* 0x000fca00078e02ff */
[----:B------:R-:W-:-:S04]  /*0090*/  SHF.R.U32.HI R3, RZ, 0x1f, R2 ;  /* 0x0000001fff037819 */ /* 0x000fc80000011602 */
[----:B------:R-:W-:-:S05]  /*00a0*/  LEA.HI.SX32 R11, R2, R3, 0x17 ;  /* 0x00000003020b7211 */ /* 0x000fca00078fbaff */
[----:B------:R-:W-:-:S06]  /*00b0*/  IMAD.WIDE R6, R11, R0, c[0x0][0x168] ;  /* 0x00005a000b067625 */ /* 0x000fcc00078e0200 */
[----:B------:R-:W2:Y:S01]  /*00c0*/  LDG.E.EL.U16 R6, [R6.64] ;  /* 0x0000000406067981 */ /* 0x000ea2000c2e1500 */
[----:B------:R-:W-:-:S06]  /*00d0*/  IMAD.WIDE R8, R11, R0, c[0x0][0x170] ;  /* 0x00005c000b087625 */ /* 0x000fcc00078e0200 */
[----:B------:R-:W3:Y:S01]  /*00e0*/  LDG.E.EL.U16 R8, [R8.64] ;  /* 0x0000000408087981 */ /* 0x000ee2000c2e1500 */
[----:B------:R-:W-:Y:S02]  /*00f0*/  IMAD.MOV.U32 R2, RZ, RZ, 0x4 ;  /* 0x00000004ff027424 */ /* 0x000fe400078e00ff */
[----:B------:R-:W-:Y:S02]  /*0100*/  IMAD R13, R11, -0xc00, R5 ;  /* 0xfffff4000b0d7824 */ /* 0x000fe400078e0205 */
[----:B------:R-:W-:-:S04]  /*0110*/  IMAD.WIDE R2, R5, R2, c[0x0][0x160] ;  /* 0x0000580005027625 */ /* 0x000fc800078e0202 */
[CC--:B------:R-:W-:Y:S02]  /*0120*/  IMAD.WIDE R10, R13.reuse, R0.reuse, c[0x0][0x178] ;  /* 0x00005e000d0a7625 */ /* 0x0c0fe400078e0200 */
[----:B------:R-:W4:Y:S02]  /*0130*/  LDG.E.64 R2, [R2.64] ;  /* 0x0000000402027981 */ /* 0x000f24000c1e1b00 */
[----:B------:R-:W-:Y:S02]  /*0140*/  IMAD.WIDE R12, R13, R0, c[0x0][0x180] ;  /* 0x000060000d0c7625 */ /* 0x000fe400078e0200 */
[----:B------:R-:W5:Y:S04]  /*0150*/  LDG.E.EL R10, [R10.64] ;  /* 0x000000040a0a7981 */ /* 0x000f68000c2e1900 */
[----:B------:R-:W4:Y:S01]  /*0160*/  LDG.E.EL R12, [R12.64] ;  /* 0x000000040c0c7981 */ /* 0x000f22000c2e1900 */
[----:B--2---:R-:W-:-:S04]  /*0170*/  SHF.L.U32 R4, R6, 0x10, RZ ;  /* 0x0000001006047819 */ /* 0x004fc800000006ff */
[----:B------:R-:W-:Y:S01]  /*0180*/  FSETP.GE.AND P0, PT, R4, RZ, PT ;  /* 0x000000ff0400720b */ /* 0x000fe20003f06000 */
[----:B---3--:R-:W-:-:S03]  /*0190*/  IMAD.U32 R9, R8, 0x10000, RZ ;  /* 0x0001000008097824 */ /* 0x008fc600078e00ff */
[----:B------:R-:W-:Y:S02]  /*01a0*/  SEL R7, R6, RZ, !P0 ;  /* 0x000000ff06077207 */ /* 0x000fe40004000000 */
[----:B------:R-:W-:Y:S01]  /*01b0*/  FSETP.GE.AND P0, PT, R4, RZ, PT ;  /* 0x000000ff0400720b */ /* 0x000fe20003f06000 */
[----:B------:R-:W-:Y:S02]  /*01c0*/  IMAD.U32 R4, R8, 0x10000, RZ ;  /* 0x0001000008047824 */ /* 0x000fe400078e00ff */
[----:B------:R-:W-:Y:S01]  /*01d0*/  IMAD.U32 R7, R7, 0x10000, RZ ;  /* 0x0001000007077824 */ /* 0x000fe200078e00ff */
[----:B------:R-:W-:Y:S02]  /*01e0*/  SEL R6, R6, RZ, !P0 ;  /* 0x000000ff06067207 */ /* 0x000fe40004000000 */
[----:B------:R-:W-:Y:S01]  /*01f0*/  FSETP.GTU.AND P1, PT, R4, RZ, PT ;  /* 0x000000ff0400720b */ /* 0x000fe20003f2c000 */
[----:B------:R-:W-:Y:S01]  /*0200*/  FADD R7, RZ, -R7 ;  /* 0x80000007ff077221 */ /* 0x000fe20000000000 */
[----:B------:R-:W-:-:S02]  /*0210*/  SHF.L.U32 R6, R6, 0x10, RZ ;  /* 0x0000001006067819 */ /* 0x000fc400000006ff */
[----:B------:R-:W-:Y:S02]  /*0220*/  SEL R4, R8, RZ, P1 ;  /* 0x000000ff08047207 */ /* 0x000fe40000800000 */
[----:B------:R-:W-:Y:S01]  /*0230*/  FSETP.NAN.AND P1, PT, R7, R7, PT ;  /* 0x000000070700720b */ /* 0x000fe20003f28000 */
[----:B------:R-:W-:Y:S01]  /*0240*/  FADD R6, RZ, -R6 ;  /* 0x80000006ff067221 */ /* 0x000fe20000000000 */
[----:B------:R-:W-:Y:S01]  /*0250*/  FSETP.GTU.AND P0, PT, R9, RZ, PT ;  /* 0x000000ff0900720b */ /* 0x000fe20003f0c000 */
[----:B------:R-:W-:Y:S01]  /*0260*/  IMAD.U32 R4, R4, 0x10000, RZ ;  /* 0x0001000004047824 */ /* 0x000fe200078e00ff */
[----:B----4-:R-:W-:Y:S02]  /*0270*/  I2FP.F32.S32 R2, R2 ;  /* 0x0000000200027245 */ /* 0x010fe40000201400 */
[----:B------:R-:W-:Y:S02]  /*0280*/  SEL R8, R8, RZ, P0 ;  /* 0x000000ff08087207 */ /* 0x000fe40000000000 */
[----:B------:R-:W-:-:S02]  /*0290*/  FSETP.NAN.AND P0, PT, R6, R6, PT ;  /* 0x000000060600720b */ /* 0x000fc40003f08000 */
[----:B------:R-:W-:Y:S01]  /*02a0*/  FSETP.GT.AND P2, PT, R7, R4, PT ;  /* 0x000000040700720b */ /* 0x000fe20003f44000 */
[----:B------:R-:W-:-:S03]  /*02b0*/  IMAD.U32 R9, R8, 0x10000, RZ ;  /* 0x0001000008097824 */ /* 0x000fc600078e00ff */
[----:B------:R-:W-:Y:S02]  /*02c0*/  @!P1 FSEL R7, R7, R4, P2 ;  /* 0x0000000407079208 */ /* 0x000fe40001000000 */
[----:B------:R-:W-:Y:S02]  /*02d0*/  FSETP.GT.AND P1, PT, R6, R9, PT ;  /* 0x000000090600720b */ /* 0x000fe40003f24000 */
[----:B------:R-:W-:Y:S01]  /*02e0*/  I2FP.F32.S32 R4, R3 ;  /* 0x0000000300047245 */ /* 0x000fe20000201400 */
[----:B------:R-:W-:Y:S01]  /*02f0*/  FMUL R7, R7, 0.0078740157186985015869 ;  /* 0x3c01020407077820 */ /* 0x000fe20000400000 */
[----:B------:R-:W-:Y:S02]  /*0300*/  PRMT R3, R12, 0x7632, R3 ;  /* 0x000076320c037816 */ /* 0x000fe40000000003 */
[----:B------:R-:W-:Y:S02]  /*0310*/  @!P0 FSEL R6, R6, R9, P1 ;  /* 0x0000000906068208 */ /* 0x000fe40000800000 */
[----:B------:R-:W-:Y:S01]  /*0320*/  FSETP.GT.AND P1, PT, R7, 9.9999997473787516356e-06, PT ;  /* 0x3727c5ac0700780b */ /* 0x000fe20003f24000 */
[----:B------:R-:W-:Y:S01]  /*0330*/  IMAD.U32 R3, R3, 0x10000, RZ ;  /* 0x0001000003037824 */ /* 0x000fe200078e00ff */
[----:B------:R-:W-:Y:S01]  /*0340*/  FSETP.NAN.AND P2, PT, R7, R7, PT ;  /* 0x000000070700720b */ /* 0x000fe20003f48000 */
[----:B------:R-:W-:-:S05]  /*0350*/  FMUL R9, R6, 0.0078740157186985015869 ;  /* 0x3c01020406097820 */ /* 0x000fca0000400000 */
[----:B------:R-:W-:-:S05]  /*0360*/  FSETP.GT.AND P0, PT, R9, 9.9999997473787516356e-06, PT ;  /* 0x3727c5ac0900780b */ /* 0x000fca0003f04000 */
[----:B------:R-:W-:Y:S02]  /*0370*/  @!P1 FSEL R7, R7, 9.9999997473787516356e-06, P2 ;  /* 0x3727c5ac07079808 */ /* 0x000fe40001000000 */
[----:B------:R-:W-:-:S03]  /*0380*/  FSETP.NAN.AND P1, PT, R9, R9, PT ;  /* 0x000000090900720b */ /* 0x000fc60003f28000 */
[----:B------:R-:W-:Y:S01]  /*0390*/  FMUL R6, R2, R7 ;  /* 0x0000000702067220 */ /* 0x000fe20000400000 */
[C---:B-----5:R-:W-:Y:S01]  /*03a0*/  PRMT R2, R10.reuse, 0x7632, R2 ;  /* 0x000076320a027816 */ /* 0x060fe20000000002 */
[----:B------:R-:W-:Y:S01]  /*03b0*/  IMAD.U32 R10, R10, 0x10000, RZ ;  /* 0x000100000a0a7824 */ /* 0x000fe200078e00ff */
[----:B------:R-:W-:Y:S02]  /*03c0*/  @!P0 FSEL R9, R9, 9.9999997473787516356e-06, P1 ;  /* 0x3727c5ac09098808 */ /* 0x000fe40000800000 */
[----:B------:R-:W-:Y:S01]  /*03d0*/  SHF.L.U32 R7, R12, 0x10, RZ ;  /* 0x000000100c077819 */ /* 0x000fe200000006ff */
[----:B------:R-:W-:Y:S02]  /*03e0*/  IMAD.U32 R2, R2, 0x10000, RZ ;  /* 0x0001000002027824 */ /* 0x000fe400078e00ff */
[----:B------:R-:W-:Y:S02]  /*03f0*/  FMUL R4, R4, R9 ;  /* 0x0000000904047220 */ /* 0x000fe40000400000 */
[----:B------:R-:W-:-:S02]  /*0400*/  FFMA R6, R10, R6, R7 ;  /* 0x000000060a067223 */ /* 0x000fc40000000007 */
[----:B------:R-:W-:Y:S01]  /*0410*/  FFMA R7, R2, R4, R3 ;  /* 0x0000000402077223 */ /* 0x000fe20000000003 */
[----:B------:R-:W-:-:S04]  /*0420*/  IMAD.WIDE R2, R5, R0, c[0x0][0x188] ;  /* 0x0000620005027625 */ /* 0x000fc800078e0200 */
[----:B------:R-:W-:-:S05]  /*0430*/  F2FP.BF16.PACK_AB R7, R7, R6 ;  /* 0x000000060707723e */ /* 0x000fca00000010ff */
[----:B------:R-:W-:Y:S01]  /*0440*/  STG.E [R2.64], R7 ;  /* 0x0000000702007986 */ /* 0x000fe2000c101904 */
[----:B------:R-:W-:Y:S05]  /*0450*/  EXIT ;  /* 0x000000000000794d */ /* 0x000fea0003800000 */
.L_x_0:
[----:B------:R-:W-:-:S00]  /*0460*/  BRA `(.L_x_0) ;  /* 0xfffffff000007947 */ /* 0x000fc0000383ffff */
[----:B------:R-:W-:-:S00]  /*0470*/  NOP ;  /* 0x0000000000007918 */ /* 0x000fc00000000000 */
        /* <DEDUP_REMOVED lines=8> */
.L_x_1:
